	.headerflags	@"EF_CUDA_TEXMODE_UNIFIED EF_CUDA_64BIT_ADDRESS EF_CUDA_ACCELERATORS EF_CUDA_SM90 EF_CUDA_VIRTUAL_SM(EF_CUDA_SM90)"
	.elftype	@"ET_EXEC"


//--------------------- .nv.info                  --------------------------
	.section	.nv.info,"",@"SHT_CUDA_INFO"
	.align	4


	//----- nvinfo : EIATTR_REGCOUNT
	.align		4
        /*0000*/ 	.byte	0x04, 0x2f
        /*0002*/ 	.short	(.L_1 - .L_0)
	.align		4
.L_0:
        /*0004*/ 	.word	index@(triton_poi_fused_convolution_relu_threshold_backward_16)
        /*0008*/ 	.word	0x0000003a


	//----- nvinfo : EIATTR_MIN_STACK_SIZE
	.align		4
.L_1:
        /*000c*/ 	.byte	0x04, 0x12
        /*000e*/ 	.short	(.L_3 - .L_2)
	.align		4
.L_2:
        /*0010*/ 	.word	index@(triton_poi_fused_convolution_relu_threshold_backward_16)
        /*0014*/ 	.word	0x00000000


	//----- nvinfo : EIATTR_FRAME_SIZE
	.align		4
.L_3:
        /*0018*/ 	.byte	0x04, 0x11
        /*001a*/ 	.short	(.L_5 - .L_4)
	.align		4
.L_4:
        /*001c*/ 	.word	index@(triton_poi_fused_convolution_relu_threshold_backward_16)
        /*0020*/ 	.word	0x00000000


	//----- nvinfo : EIATTR_MIN_STACK_SIZE
	.align		4
.L_5:
        /*0024*/ 	.byte	0x04, 0x12
        /*0026*/ 	.short	(.L_7 - .L_6)
	.align		4
.L_6:
        /*0028*/ 	.word	index@(triton_poi_fused_convolution_relu_threshold_backward_16)
        /*002c*/ 	.word	0x00000000
.L_7:


//--------------------- .nv.info.triton_poi_fused_convolution_relu_threshold_backward_16 --------------------------
	.section	.nv.info.triton_poi_fused_convolution_relu_threshold_backward_16,"",@"SHT_CUDA_INFO"
	.sectionflags	@""
	.align	4


	//----- nvinfo : EIATTR_CUDA_API_VERSION
	.align		4
        /*0000*/ 	.byte	0x04, 0x37
        /*0002*/ 	.short	(.L_9 - .L_8)
.L_8:
        /*0004*/ 	.word	0x0000007c


	//----- nvinfo : EIATTR_KPARAM_INFO
	.align		4
.L_9:
        /*0008*/ 	.byte	0x04, 0x17
        /*000a*/ 	.short	(.L_11 - .L_10)
.L_10:
        /*000c*/ 	.word	0x00000000
        /*0010*/ 	.short	0x0005
        /*0012*/ 	.short	0x0024
        /*0014*/ 	.byte	0x00, 0xf0, 0x11, 0x00


	//----- nvinfo : EIATTR_KPARAM_INFO
	.align		4
.L_11:
        /*0018*/ 	.byte	0x04, 0x17
        /*001a*/ 	.short	(.L_13 - .L_12)
.L_12:
        /*001c*/ 	.word	0x00000000
        /*0020*/ 	.short	0x0004
        /*0022*/ 	.short	0x0020
        /*0024*/ 	.byte	0x00, 0xf0, 0x11, 0x00


	//----- nvinfo : EIATTR_KPARAM_INFO
	.align		4
.L_13:
        /*0028*/ 	.byte	0x04, 0x17
        /*002a*/ 	.short	(.L_15 - .L_14)
.L_14:
        /*002c*/ 	.word	0x00000000
        /*0030*/ 	.short	0x0003
        /*0032*/ 	.short	0x0018
        /*0034*/ 	.byte	0x00, 0xf4, 0x21, 0x00


	//----- nvinfo : EIATTR_KPARAM_INFO
	.align		4
.L_15:
        /*0038*/ 	.byte	0x04, 0x17
        /*003a*/ 	.short	(.L_17 - .L_16)
.L_16:
        /*003c*/ 	.word	0x00000000
        /*0040*/ 	.short	0x0002
        /*0042*/ 	.short	0x0010
        /*0044*/ 	.byte	0x00, 0xf4, 0x21, 0x00


	//----- nvinfo : EIATTR_KPARAM_INFO
	.align		4
.L_17:
        /*0048*/ 	.byte	0x04, 0x17
        /*004a*/ 	.short	(.L_19 - .L_18)
.L_18:
        /*004c*/ 	.word	0x00000000
        /*0050*/ 	.short	0x0001
        /*0052*/ 	.short	0x0008
        /*0054*/ 	.byte	0x00, 0xf4, 0x21, 0x00


	//----- nvinfo : EIATTR_KPARAM_INFO
	.align		4
.L_19:
        /*0058*/ 	.byte	0x04, 0x17
        /*005a*/ 	.short	(.L_21 - .L_20)
.L_20:
        /*005c*/ 	.word	0x00000000
        /*0060*/ 	.short	0x0000
        /*0062*/ 	.short	0x0000
        /*0064*/ 	.byte	0x00, 0xf4, 0x21, 0x00


	//----- nvinfo : EIATTR_SPARSE_MMA_MASK
	.align		4
.L_21:
        /*0068*/ 	.byte	0x03, 0x50
        /*006a*/ 	.short	0x0000


	//----- nvinfo : EIATTR_MAXREG_COUNT
	.align		4
        /*006c*/ 	.byte	0x03, 0x1b
        /*006e*/ 	.short	0x00ff


	//----- nvinfo : EIATTR_EXIT_INSTR_OFFSETS
	.align		4
        /*0070*/ 	.byte	0x04, 0x1c
        /*0072*/ 	.short	(.L_23 - .L_22)


	//   ....[0]....
.L_22:
        /*0074*/ 	.word	0x00001aa0


	//   ....[1]....
        /*0078*/ 	.word	0x00001ac0


	//----- nvinfo : EIATTR_REQNTID
	.align		4
.L_23:
        /*007c*/ 	.byte	0x04, 0x10
        /*007e*/ 	.short	(.L_25 - .L_24)
.L_24:
        /*0080*/ 	.word	0x00000100
        /*0084*/ 	.word	0x00000001
        /*0088*/ 	.word	0x00000001


	//----- nvinfo : EIATTR_CBANK_PARAM_SIZE
	.align		4
.L_25:
        /*008c*/ 	.byte	0x03, 0x19
        /*008e*/ 	.short	0x0028


	//----- nvinfo : EIATTR_PARAM_CBANK
	.align		4
        /*0090*/ 	.byte	0x04, 0x0a
        /*0092*/ 	.short	(.L_27 - .L_26)
	.align		4
.L_26:
        /*0094*/ 	.word	index@(.nv.constant0.triton_poi_fused_convolution_relu_threshold_backward_16)
        /*0098*/ 	.short	0x0210
        /*009a*/ 	.short	0x0028


	//----- nvinfo : EIATTR_SW_WAR
	.align		4
.L_27:
        /*009c*/ 	.byte	0x04, 0x36
        /*009e*/ 	.short	(.L_29 - .L_28)
.L_28:
        /*00a0*/ 	.word	0x00000008
.L_29:


//--------------------- .nv.callgraph             --------------------------
	.section	.nv.callgraph,"",@"SHT_CUDA_CALLGRAPH"
	.align	4
	.sectionentsize	8
	.align		4
        /*0000*/ 	.word	0x00000000
	.align		4
        /*0004*/ 	.word	0xffffffff
	.align		4
        /*0008*/ 	.word	0x00000000
	.align		4
        /*000c*/ 	.word	0xfffffffe
	.align		4
        /*0010*/ 	.word	0x00000000
	.align		4
        /*0014*/ 	.word	0xfffffffd
	.align		4
        /*0018*/ 	.word	0x00000000
	.align		4
        /*001c*/ 	.word	0xfffffffc


//--------------------- .text.triton_poi_fused_convolution_relu_threshold_backward_16 --------------------------
	.section	.text.triton_poi_fused_convolution_relu_threshold_backward_16,"ax",@progbits
	.sectionflags	@"SHF_BARRIERS=1"
	.align	128
        .global         triton_poi_fused_convolution_relu_threshold_backward_16
        .type           triton_poi_fused_convolution_relu_threshold_backward_16,@function
        .size           triton_poi_fused_convolution_relu_threshold_backward_16,(.L_x_1 - triton_poi_fused_convolution_relu_threshold_backward_16)
        .other          triton_poi_fused_convolution_relu_threshold_backward_16,@"STO_CUDA_ENTRY STV_DEFAULT"
triton_poi_fused_convolution_relu_threshold_backward_16:
.text.triton_poi_fused_convolution_relu_threshold_backward_16:
[----:B------:R-:W0:Y:S01]  /*0000*/  LDC R1, c[0x0][0x28] ;  /* 0x00000a00ff017b82 */ /* 0x000e220000000800 */
[----:B------:R-:W1:Y:S07]  /*0010*/  S2R R32, SR_TID.X ;  /* 0x0000000000207919 */ /* 0x000e6e0000002100 */
[----:B------:R-:W2:Y:S01]  /*0020*/  LDC.64 R4, c[0x0][0x210] ;  /* 0x00008400ff047b82 */ /* 0x000ea20000000a00 */
[----:B------:R-:W-:Y:S02]  /*0030*/  CS2R R8, SRZ ;  /* 0x0000000000087805 */ /* 0x000fe4000001ff00 */
[----:B------:R-:W-:Y:S01]  /*0040*/  CS2R R10, SRZ ;  /* 0x00000000000a7805 */ /* 0x000fe2000001ff00 */
[----:B------:R-:W3:Y:S01]  /*0050*/  S2R R45, SR_CTAID.Y ;  /* 0x00000000002d7919 */ /* 0x000ee20000002600 */
[----:B------:R-:W-:Y:S01]  /*0060*/  ULDC.64 UR6, c[0x0][0x208] ;  /* 0x0000820000067ab9 */ /* 0x000fe20000000a00 */
[----:B------:R-:W4:Y:S01]  /*0070*/  S2R R47, SR_CTAID.X ;  /* 0x00000000002f7919 */ /* 0x000f220000002500 */
[----:B-1----:R-:W-:Y:S01]  /*0080*/  IMAD.SHL.U32 R2, R32, 0x10, RZ ;  /* 0x0000001020027824 */ /* 0x002fe200078e00ff */
[----:B------:R-:W-:-:S02]  /*0090*/  SHF.R.U32.HI R30, RZ, 0x4, R32 ;  /* 0x00000004ff1e7819 */ /* 0x000fc40000011620 */
[--C-:B---3--:R-:W-:Y:S02]  /*00a0*/  SHF.R.S32.HI R31, RZ, 0x17, R45.reuse ;  /* 0x00000017ff1f7819 */ /* 0x108fe4000001142d */
[----:B------:R-:W-:Y:S01]  /*00b0*/  LOP3.LUT R0, R2, 0xf0, RZ, 0xc0, !PT ;  /* 0x000000f002007812 */ /* 0x000fe200078ec0ff */
[----:B----4-:R-:W-:Y:S01]  /*00c0*/  IMAD.SHL.U32 R47, R47, 0x10, RZ ;  /* 0x000000102f2f7824 */ /* 0x010fe200078e00ff */
[----:B------:R-:W-:Y:S02]  /*00d0*/  SGXT.U32 R30, R30, 0x4 ;  /* 0x000000041e1e781a */ /* 0x000fe40000000000 */
[----:B------:R-:W-:-:S04]  /*00e0*/  PRMT R3, R0, 0x6540, R45 ;  /* 0x0000654000037816 */ /* 0x000fc8000000002d */
[----:B------:R-:W-:-:S04]  /*00f0*/  SHF.R.S32.HI R0, RZ, 0x1f, R3 ;  /* 0x0000001fff007819 */ /* 0x000fc80000011403 */
[----:B------:R-:W-:Y:S02]  /*0100*/  LEA.HI R6, R0, R3, RZ, 0x9 ;  /* 0x0000000300067211 */ /* 0x000fe400078f48ff */
[----:B------:R-:W-:-:S03]  /*0110*/  LOP3.LUT R0, R47, R30, RZ, 0xfc, !PT ;  /* 0x0000001e2f007212 */ /* 0x000fc600078efcff */
[C---:B------:R-:W-:Y:S01]  /*0120*/  IMAD.SHL.U32 R7, R6.reuse, 0x40, RZ ;  /* 0x0000004006077824 */ /* 0x040fe200078e00ff */
[----:B------:R-:W-:Y:S02]  /*0130*/  LOP3.LUT R6, R6, 0xfffffe00, RZ, 0xc0, !PT ;  /* 0xfffffe0006067812 */ /* 0x000fe400078ec0ff */
[----:B------:R-:W-:Y:S02]  /*0140*/  SGXT R31, R31, 0x1 ;  /* 0x000000011f1f781a */ /* 0x000fe40000000200 */
[----:B------:R-:W-:Y:S02]  /*0150*/  LOP3.LUT R7, R7, 0xffff8000, RZ, 0xc0, !PT ;  /* 0xffff800007077812 */ /* 0x000fe400078ec0ff */
[C---:B------:R-:W-:Y:S02]  /*0160*/  LOP3.LUT R12, R3.reuse, 0x4, RZ, 0xfc, !PT ;  /* 0x00000004030c7812 */ /* 0x040fe400078efcff */
[C---:B------:R-:W-:Y:S01]  /*0170*/  ISETP.GE.AND P5, PT, R0.reuse, 0x40, PT ;  /* 0x000000400000780c */ /* 0x040fe20003fa6270 */
[----:B------:R-:W-:Y:S01]  /*0180*/  IMAD R17, R0, 0x200, R7 ;  /* 0x0000020000117824 */ /* 0x000fe200078e0207 */
[----:B------:R-:W-:-:S02]  /*0190*/  LOP3.LUT R14, R3, 0x8, RZ, 0xfc, !PT ;  /* 0x00000008030e7812 */ /* 0x000fc400078efcff */
[----:B------:R-:W-:Y:S02]  /*01a0*/  LOP3.LUT R16, R3, 0xc, RZ, 0xfc, !PT ;  /* 0x0000000c03107812 */ /* 0x000fe400078efcff */
[----:B------:R-:W-:Y:S02]  /*01b0*/  IADD3 R0, R17, R3, -R6 ;  /* 0x0000000311007210 */ /* 0x000fe40007ffe806 */
[C---:B------:R-:W-:Y:S02]  /*01c0*/  LEA.HI R3, R31.reuse, R12, RZ, 0x9 ;  /* 0x0000000c1f037211 */ /* 0x040fe400078f48ff */
[----:B------:R-:W-:Y:S01]  /*01d0*/  LEA.HI R13, R31, R14, RZ, 0x9 ;  /* 0x0000000e1f0d7211 */ /* 0x000fe200078f48ff */
[----:B--2---:R-:W-:Y:S01]  /*01e0*/  IMAD.WIDE R6, R0, 0x4, R4 ;  /* 0x0000000400067825 */ /* 0x004fe200078e0204 */
[----:B------:R-:W-:Y:S02]  /*01f0*/  LOP3.LUT R3, R3, 0xfffffe00, RZ, 0xc0, !PT ;  /* 0xfffffe0003037812 */ /* 0x000fe400078ec0ff */
[----:B------:R-:W-:-:S02]  /*0200*/  LEA.HI R15, R31, R16, RZ, 0x9 ;  /* 0x000000101f0f7211 */ /* 0x000fc400078f48ff */
[----:B------:R-:W-:Y:S01]  /*0210*/  LOP3.LUT R13, R13, 0xfffffe00, RZ, 0xc0, !PT ;  /* 0xfffffe000d0d7812 */ /* 0x000fe200078ec0ff */
[----:B------:R1:W2:Y:S01]  /*0220*/  @!P5 LDG.E.EL.128 R8, desc[UR6][R6.64] ;  /* 0x000000060608d981 */ /* 0x0002a2000c2e1d00 */
[----:B------:R-:W-:Y:S02]  /*0230*/  IADD3 R3, R17, R12, -R3 ;  /* 0x0000000c11037210 */ /* 0x000fe40007ffe803 */
[----:B------:R-:W-:Y:S02]  /*0240*/  CS2R R20, SRZ ;  /* 0x0000000000147805 */ /* 0x000fe4000001ff00 */
[----:B------:R-:W-:Y:S02]  /*0250*/  LOP3.LUT R15, R15, 0xfffffe00, RZ, 0xc0, !PT ;  /* 0xfffffe000f0f7812 */ /* 0x000fe400078ec0ff */
[----:B------:R-:W-:Y:S02]  /*0260*/  CS2R R22, SRZ ;  /* 0x0000000000167805 */ /* 0x000fe4000001ff00 */
[----:B------:R-:W-:-:S02]  /*0270*/  IADD3 R13, R17, R14, -R13 ;  /* 0x0000000e110d7210 */ /* 0x000fc40007ffe80d */
[----:B------:R-:W-:Y:S01]  /*0280*/  IADD3 R15, R17, R16, -R15 ;  /* 0x00000010110f7210 */ /* 0x000fe20007ffe80f */
[--C-:B-1----:R-:W-:Y:S01]  /*0290*/  IMAD.WIDE R6, R3, 0x4, R4.reuse ;  /* 0x0000000403067825 */ /* 0x102fe200078e0204 */
[----:B------:R-:W-:Y:S02]  /*02a0*/  CS2R R16, SRZ ;  /* 0x0000000000107805 */ /* 0x000fe4000001ff00 */
[----:B------:R-:W-:Y:S01]  /*02b0*/  CS2R R18, SRZ ;  /* 0x0000000000127805 */ /* 0x000fe2000001ff00 */
[--C-:B------:R-:W-:Y:S01]  /*02c0*/  IMAD.WIDE R24, R13, 0x4, R4.reuse ;  /* 0x000000040d187825 */ /* 0x100fe200078e0204 */
[----:B------:R-:W3:Y:S01]  /*02d0*/  @!P5 LDG.E.EL.128 R20, desc[UR6][R6.64] ;  /* 0x000000060614d981 */ /* 0x000ee2000c2e1d00 */
[----:B------:R-:W-:Y:S02]  /*02e0*/  CS2R R12, SRZ ;  /* 0x00000000000c7805 */ /* 0x000fe4000001ff00 */
[----:B------:R-:W-:Y:S01]  /*02f0*/  IMAD.WIDE R4, R15, 0x4, R4 ;  /* 0x000000040f047825 */ /* 0x000fe200078e0204 */
[----:B------:R-:W-:Y:S01]  /*0300*/  CS2R R14, SRZ ;  /* 0x00000000000e7805 */ /* 0x000fe2000001ff00 */
[----:B------:R-:W4:Y:S05]  /*0310*/  @!P5 LDG.E.EL.128 R16, desc[UR6][R24.64] ;  /* 0x000000061810d981 */ /* 0x000f2a000c2e1d00 */
[----:B------:R1:W5:Y:S01]  /*0320*/  @!P5 LDG.E.EL.128 R12, desc[UR6][R4.64] ;  /* 0x00000006040cd981 */ /* 0x000362000c2e1d00 */
[----:B------:R-:W1:Y:S01]  /*0330*/  S2UR UR5, SR_CgaCtaId ;  /* 0x00000000000579c3 */ /* 0x000e620000008800 */
[----:B------:R-:W-:Y:S01]  /*0340*/  IMAD.SHL.U32 R3, R32, 0x100, RZ ;  /* 0x0000010020037824 */ /* 0x000fe200078e00ff */
[----:B------:R-:W-:-:S04]  /*0350*/  UMOV UR4, 0x400 ;  /* 0x0000040000047882 */ /* 0x000fc80000000000 */
[----:B------:R-:W-:-:S04]  /*0360*/  LOP3.LUT R3, R3, 0xf00, RZ, 0xc0, !PT ;  /* 0x00000f0003037812 */ /* 0x000fc800078ec0ff */
[C---:B------:R-:W-:Y:S02]  /*0370*/  LOP3.LUT R55, R3.reuse, 0x10, RZ, 0xfc, !PT ;  /* 0x0000001003377812 */ /* 0x040fe400078efcff */
[C---:B------:R-:W-:Y:S02]  /*0380*/  LOP3.LUT R27, R3.reuse, 0x20, RZ, 0xfc, !PT ;  /* 0x00000020031b7812 */ /* 0x040fe400078efcff */
[C---:B------:R-:W-:Y:S02]  /*0390*/  LOP3.LUT R53, R3.reuse, 0x30, RZ, 0xfc, !PT ;  /* 0x0000003003357812 */ /* 0x040fe400078efcff */
[C---:B------:R-:W-:Y:S02]  /*03a0*/  LOP3.LUT R30, R3.reuse, R30, RZ, 0xfc, !PT ;  /* 0x0000001e031e7212 */ /* 0x040fe400078efcff */
[C---:B01----:R-:W-:Y:S01]  /*03b0*/  LOP3.LUT R4, R3.reuse, 0x40, RZ, 0xfc, !PT ;  /* 0x0000004003047812 */ /* 0x043fe200078efcff */
[----:B------:R-:W-:Y:S01]  /*03c0*/  UPRMT UR4, UR5, 0x654, UR4 ;  /* 0x0000065405047896 */ /* 0x000fe20008000004 */
[----:B------:R-:W-:-:S02]  /*03d0*/  LOP3.LUT R51, R3, 0x50, RZ, 0xfc, !PT ;  /* 0x0000005003337812 */ /* 0x000fc400078efcff */
[----:B------:R-:W-:-:S03]  /*03e0*/  LOP3.LUT R25, R3, 0x60, RZ, 0xfc, !PT ;  /* 0x0000006003197812 */ /* 0x000fc600078efcff */
[----:B------:R-:W-:Y:S02]  /*03f0*/  LEA.HI R29, R3, UR4, RZ, 0x1e ;  /* 0x00000004031d7c11 */ /* 0x000fe4000f8ff0ff */
[----:B------:R-:W-:Y:S02]  /*0400*/  LEA.HI R55, R55, UR4, RZ, 0x1e ;  /* 0x0000000437377c11 */ /* 0x000fe4000f8ff0ff */
[----:B------:R-:W-:Y:S02]  /*0410*/  LEA.HI R27, R27, UR4, RZ, 0x1e ;  /* 0x000000041b1b7c11 */ /* 0x000fe4000f8ff0ff */
[C---:B------:R-:W-:Y:S02]  /*0420*/  LOP3.LUT R49, R3.reuse, 0x70, RZ, 0xfc, !PT ;  /* 0x0000007003317812 */ /* 0x040fe400078efcff */
[C---:B------:R-:W-:Y:S02]  /*0430*/  LOP3.LUT R7, R3.reuse, 0x80, RZ, 0xfc, !PT ;  /* 0x0000008003077812 */ /* 0x040fe400078efcff */
[----:B------:R-:W-:-:S02]  /*0440*/  LOP3.LUT R43, R3, 0x90, RZ, 0xfc, !PT ;  /* 0x00000090032b7812 */ /* 0x000fc400078efcff */
[C---:B------:R-:W-:Y:S02]  /*0450*/  LOP3.LUT R5, R3.reuse, 0xa0, RZ, 0xfc, !PT ;  /* 0x000000a003057812 */ /* 0x040fe400078efcff */
[C---:B------:R-:W-:Y:S02]  /*0460*/  LOP3.LUT R41, R3.reuse, 0xb0, RZ, 0xfc, !PT ;  /* 0x000000b003297812 */ /* 0x040fe400078efcff */
[C---:B------:R-:W-:Y:S02]  /*0470*/  LOP3.LUT R39, R3.reuse, 0xc0, RZ, 0xfc, !PT ;  /* 0x000000c003277812 */ /* 0x040fe400078efcff */
[C---:B------:R-:W-:Y:S02]  /*0480*/  LOP3.LUT R33, R3.reuse, 0xd0, RZ, 0xfc, !PT ;  /* 0x000000d003217812 */ /* 0x040fe400078efcff */
[C---:B------:R-:W-:Y:S02]  /*0490*/  LOP3.LUT R35, R3.reuse, 0xe0, RZ, 0xfc, !PT ;  /* 0x000000e003237812 */ /* 0x040fe400078efcff */
[----:B------:R-:W-:-:S02]  /*04a0*/  LOP3.LUT R37, R3, 0xf0, RZ, 0xfc, !PT ;  /* 0x000000f003257812 */ /* 0x000fc400078efcff */
[----:B------:R-:W-:Y:S01]  /*04b0*/  LEA.HI R53, R53, UR4, RZ, 0x1e ;  /* 0x0000000435357c11 */ /* 0x000fe2000f8ff0ff */
[----:B------:R-:W-:Y:S01]  /*04c0*/  IMAD R29, R30, 0x4, R29 ;  /* 0x000000041e1d7824 */ /* 0x000fe200078e021d */
[----:B------:R-:W-:Y:S01]  /*04d0*/  LEA.HI R3, R4, UR4, RZ, 0x1e ;  /* 0x0000000404037c11 */ /* 0x000fe2000f8ff0ff */
[C---:B------:R-:W-:Y:S01]  /*04e0*/  IMAD R34, R30.reuse, 0x4, R55 ;  /* 0x000000041e227824 */ /* 0x040fe200078e0237 */
        /* <DEDUP_REMOVED lines=19> */
[----:B------:R-:W-:Y:S01]  /*0620*/  IMAD R4, R30, 0x4, R41 ;  /* 0x000000041e047824 */ /* 0x000fe200078e0229 */
[----:B------:R-:W-:Y:S01]  /*0630*/  LEA.HI R37, R37, UR4, RZ, 0x1e ;  /* 0x0000000425257c11 */ /* 0x000fe2000f8ff0ff */
[----:B------:R-:W-:-:S02]  /*0640*/  IMAD.SHL.U32 R46, R32, 0x4, RZ ;  /* 0x00000004202e7824 */ /* 0x000fc400078e00ff */
[C---:B------:R-:W-:Y:S02]  /*0650*/  IMAD R39, R30.reuse, 0x4, R39 ;  /* 0x000000041e277824 */ /* 0x040fe400078e0227 */
[C---:B------:R-:W-:Y:S02]  /*0660*/  IMAD R44, R30.reuse, 0x4, R33 ;  /* 0x000000041e2c7824 */ /* 0x040fe400078e0221 */
[----:B------:R-:W-:Y:S01]  /*0670*/  IMAD R35, R30, 0x4, R35 ;  /* 0x000000041e237824 */ /* 0x000fe200078e0223 */
[----:B------:R-:W-:Y:S01]  /*0680*/  LOP3.LUT R38, R46, 0x3fc, RZ, 0xc0, !PT ;  /* 0x000003fc2e267812 */ /* 0x000fe200078ec0ff */
[----:B------:R-:W-:-:S03]  /*0690*/  IMAD R48, R30, 0x4, R37 ;  /* 0x000000041e307824 */ /* 0x000fc600078e0225 */
[C---:B------:R-:W-:Y:S02]  /*06a0*/  LOP3.LUT R30, R38.reuse, 0x400, RZ, 0xfc, !PT ;  /* 0x00000400261e7812 */ /* 0x040fe400078efcff */
[C---:B------:R-:W-:Y:S02]  /*06b0*/  LOP3.LUT R33, R38.reuse, 0x800, RZ, 0xfc, !PT ;  /* 0x0000080026217812 */ /* 0x040fe400078efcff */
[----:B------:R-:W-:Y:S02]  /*06c0*/  SHF.R.U32.HI R30, RZ, 0x2, R30 ;  /* 0x00000002ff1e7819 */ /* 0x000fe4000001161e */
[----:B------:R-:W-:Y:S02]  /*06d0*/  LOP3.LUT R37, R38, 0xc00, RZ, 0xfc, !PT ;  /* 0x00000c0026257812 */ /* 0x000fe400078efcff */
[----:B------:R-:W-:Y:S02]  /*06e0*/  SHF.R.U32.HI R36, RZ, 0x2, R33 ;  /* 0x00000002ff247819 */ /* 0x000fe40000011621 */
[----:B------:R-:W-:-:S02]  /*06f0*/  SHF.R.U32.HI R37, RZ, 0x2, R37 ;  /* 0x00000002ff257819 */ /* 0x000fc40000011625 */
[----:B------:R-:W-:Y:S02]  /*0700*/  LOP3.LUT R33, R30, 0x1fc, RZ, 0xc0, !PT ;  /* 0x000001fc1e217812 */ /* 0x000fe400078ec0ff */
[----:B------:R-:W-:Y:S02]  /*0710*/  LOP3.LUT R30, R32, 0xfc, RZ, 0xc0, !PT ;  /* 0x000000fc201e7812 */ /* 0x000fe400078ec0ff */
[----:B------:R-:W-:Y:S02]  /*0720*/  LOP3.LUT R36, R36, 0x2fc, RZ, 0xc0, !PT ;  /* 0x000002fc24247812 */ /* 0x000fe400078ec0ff */
[----:B------:R-:W-:Y:S01]  /*0730*/  LOP3.LUT R40, R37, 0x3fc, RZ, 0xc0, !PT ;  /* 0x000003fc25287812 */ /* 0x000fe200078ec0ff */
[----:B------:R-:W-:Y:S02]  /*0740*/  VIADD R33, R33, UR4 ;  /* 0x0000000421217c36 */ /* 0x000fe40008000000 */
[----:B------:R-:W-:Y:S02]  /*0750*/  VIADD R37, R36, UR4 ;  /* 0x0000000424257c36 */ /* 0x000fe40008000000 */
[----:B------:R-:W-:Y:S01]  /*0760*/  VIADD R41, R40, UR4 ;  /* 0x0000000428297c36 */ /* 0x000fe20008000000 */
[----:B------:R-:W-:Y:S01]  /*0770*/  LOP3.LUT R2, R2, 0xff0, RZ, 0xc0, !PT ;  /* 0x00000ff002027812 */ /* 0x000fe200078ec0ff */
[----:B------:R-:W-:-:S02]  /*0780*/  IMAD R33, R38, 0x4, R33 ;  /* 0x0000000426217824 */ /* 0x000fc400078e0221 */
[----:B------:R-:W-:Y:S01]  /*0790*/  IMAD R42, R38, 0x4, R37 ;  /* 0x00000004262a7824 */ /* 0x000fe200078e0225 */
[----:B--2---:R0:W-:Y:S04]  /*07a0*/  STS [R29], R8 ;  /* 0x000000081d007388 */ /* 0x0041e80000000800 */
[----:B------:R1:W-:Y:S04]  /*07b0*/  STS [R34+0x40], R9 ;  /* 0x0000400922007388 */ /* 0x0003e80000000800 */
[----:B------:R-:W-:Y:S04]  /*07c0*/  STS [R27+0x80], R10 ;  /* 0x0000800a1b007388 */ /* 0x000fe80000000800 */
[----:B------:R-:W-:Y:S04]  /*07d0*/  STS [R28+0xc0], R11 ;  /* 0x0000c00b1c007388 */ /* 0x000fe80000000800 */
[----:B---3--:R-:W-:Y:S04]  /*07e0*/  STS [R3+0x100], R20 ;  /* 0x0001001403007388 */ /* 0x008fe80000000800 */
[----:B------:R-:W-:Y:S04]  /*07f0*/  STS [R26+0x140], R21 ;  /* 0x000140151a007388 */ /* 0x000fe80000000800 */
[----:B------:R-:W-:Y:S04]  /*0800*/  STS [R25+0x180], R22 ;  /* 0x0001801619007388 */ /* 0x000fe80000000800 */
[----:B------:R-:W-:Y:S04]  /*0810*/  STS [R24+0x1c0], R23 ;  /* 0x0001c01718007388 */ /* 0x000fe80000000800 */
[----:B----4-:R-:W-:Y:S04]  /*0820*/  STS [R7+0x200], R16 ;  /* 0x0002001007007388 */ /* 0x010fe80000000800 */
[----:B------:R-:W-:Y:S04]  /*0830*/  STS [R6+0x240], R17 ;  /* 0x0002401106007388 */ /* 0x000fe80000000800 */
[----:B------:R-:W-:Y:S04]  /*0840*/  STS [R5+0x280], R18 ;  /* 0x0002801205007388 */ /* 0x000fe80000000800 */
[----:B------:R-:W-:Y:S04]  /*0850*/  STS [R4+0x2c0], R19 ;  /* 0x0002c01304007388 */ /* 0x000fe80000000800 */
[----:B-----5:R-:W-:Y:S04]  /*0860*/  STS [R39+0x300], R12 ;  /* 0x0003000c27007388 */ /* 0x020fe80000000800 */
[----:B------:R-:W-:Y:S04]  /*0870*/  STS [R44+0x340], R13 ;  /* 0x0003400d2c007388 */ /* 0x000fe80000000800 */
[----:B------:R-:W-:Y:S04]  /*0880*/  STS [R35+0x380], R14 ;  /* 0x0003800e23007388 */ /* 0x000fe80000000800 */
[----:B------:R-:W-:Y:S01]  /*0890*/  STS [R48+0x3c0], R15 ;  /* 0x0003c00f30007388 */ /* 0x000fe20000000800 */
[----:B------:R-:W-:Y:S01]  /*08a0*/  BAR.SYNC.DEFER_BLOCKING 0x0 ;  /* 0x0000000000007b1d */ /* 0x000fe20000010000 */
[----:B0-----:R-:W-:-:S04]  /*08b0*/  VIADD R29, R30, UR4 ;  /* 0x000000041e1d7c36 */ /* 0x001fc80008000000 */
[----:B------:R-:W-:Y:S01]  /*08c0*/  IMAD R36, R38, 0x4, R29 ;  /* 0x0000000426247824 */ /* 0x000fe200078e021d */
[----:B------:R-:W-:Y:S01]  /*08d0*/  LOP3.LUT R29, R32, 0xf0, RZ, 0xc0, !PT ;  /* 0x000000f0201d7812 */ /* 0x000fe200078ec0ff */
[----:B------:R-:W-:Y:S02]  /*08e0*/  IMAD R38, R38, 0x4, R41 ;  /* 0x0000000426267824 */ /* 0x000fe400078e0229 */
[----:B------:R-:W0:Y:S02]  /*08f0*/  LDC.64 R40, c[0x0][0x218] ;  /* 0x00008600ff287b82 */ /* 0x000e240000000a00 */
[----:B------:R-:W-:Y:S02]  /*0900*/  IMAD.IADD R2, R2, 0x1, R29 ;  /* 0x0000000102027824 */ /* 0x000fe400078e021d */
[----:B------:R-:W-:Y:S04]  /*0910*/  LDS R29, [R33+0x1000] ;  /* 0x00100000211d7984 */ /* 0x000fe80000000800 */
[----:B------:R-:W-:Y:S04]  /*0920*/  LDS R28, [R33+0x1004] ;  /* 0x00100400211c7984 */ /* 0x000fe80000000800 */
[----:B------:R-:W-:Y:S04]  /*0930*/  LDS R30, [R33+0x1008] ;  /* 0x00100800211e7984 */ /* 0x000fe80000000800 */
[----:B------:R-:W-:Y:S04]  /*0940*/  LDS R27, [R33+0x100c] ;  /* 0x00100c00211b7984 */ /* 0x000fe80000000800 */
[----:B------:R-:W-:Y:S04]  /*0950*/  LDS R24, [R42+0x2000] ;  /* 0x002000002a187984 */ /* 0x000fe80000000800 */
[----:B------:R-:W-:Y:S04]  /*0960*/  LDS R25, [R42+0x2004] ;  /* 0x002004002a197984 */ /* 0x000fe80000000800 */
[----:B------:R-:W-:Y:S04]  /*0970*/  LDS R26, [R42+0x2008] ;  /* 0x002008002a1a7984 */ /* 0x000fe80000000800 */
[----:B------:R2:W-:Y:S04]  /*0980*/  LDS R7, [R42+0x200c] ;  /* 0x00200c002a077984 */ /* 0x0005e80000000800 */
[----:B------:R-:W-:Y:S04]  /*0990*/  LDS R4, [R38+0x3000] ;  /* 0x0030000026047984 */ /* 0x000fe80000000800 */
[----:B------:R-:W-:Y:S04]  /*09a0*/  LDS R6, [R38+0x3004] ;  /* 0x0030040026067984 */ /* 0x000fe80000000800 */
[----:B------:R-:W-:Y:S04]  /*09b0*/  LDS R5, [R38+0x3008] ;  /* 0x0030080026057984 */ /* 0x000fe80000000800 */
[----:B------:R-:W-:Y:S04]  /*09c0*/  LDS R3, [R38+0x300c] ;  /* 0x00300c0026037984 */ /* 0x000fe80000000800 */
[----:B------:R-:W-:Y:S04]  /*09d0*/  LDS R39, [R36+0xc] ;  /* 0x00000c0024277984 */ /* 0x000fe80000000800 */
[----:B------:R-:W-:Y:S04]  /*09e0*/  LDS R37, [R36+0x8] ;  /* 0x0000080024257984 */ /* 0x000fe80000000800 */
[----:B------:R-:W-:Y:S04]  /*09f0*/  LDS R35, [R36+0x4] ;  /* 0x0000040024237984 */ /* 0x000fe80000000800 */
[----:B------:R-:W-:Y:S01]  /*0a00*/  LDS R33, [R36] ;  /* 0x0000000024217984 */ /* 0x000fe20000000800 */
[----:B-1----:R-:W-:Y:S01]  /*0a10*/  LEA R34, R2, UR4, 0x2 ;  /* 0x0000000402227c11 */ /* 0x002fe2000f8e10ff */
[----:B------:R-:W-:Y:S01]  /*0a20*/  BAR.SYNC.DEFER_BLOCKING 0x0 ;  /* 0x0000000000007b1d */ /* 0x000fe20000010000 */
[----:B--2---:R-:W-:-:S04]  /*0a30*/  PRMT R42, R32, 0x6540, R45 ;  /* 0x00006540202a7816 */ /* 0x004fc8000000002d */
[----:B------:R-:W-:-:S04]  /*0a40*/  LEA.HI R31, R31, R42, RZ, 0x9 ;  /* 0x0000002a1f1f7211 */ /* 0x000fc800078f48ff */
[----:B------:R-:W-:Y:S01]  /*0a50*/  LOP3.LUT R31, R31, 0xfffffe00, RZ, 0xc0, !PT ;  /* 0xfffffe001f1f7812 */ /* 0x000fe200078ec0ff */
[----:B------:R1:W-:Y:S04]  /*0a60*/  STS.128 [R34], R8 ;  /* 0x0000000822007388 */ /* 0x0003e80000000c00 */
[----:B------:R2:W-:Y:S04]  /*0a70*/  STS.128 [R34+0x10], R20 ;  /* 0x0000101422007388 */ /* 0x0005e80000000c00 */
[----:B------:R-:W-:Y:S04]  /*0a80*/  STS.128 [R34+0x20], R16 ;  /* 0x0000201022007388 */ /* 0x000fe80000000c00 */
[----:B------:R3:W-:Y:S01]  /*0a90*/  STS.128 [R34+0x30], R12 ;  /* 0x0000300c22007388 */ /* 0x0007e20000000c00 */
[----:B------:R-:W-:-:S04]  /*0aa0*/  IMAD.IADD R31, R42, 0x1, -R31 ;  /* 0x000000012a1f7824 */ /* 0x000fc800078e0a1f */
[----:B0-----:R-:W-:Y:S01]  /*0ab0*/  IMAD.WIDE R40, R31, 0x4, R40 ;  /* 0x000000041f287825 */ /* 0x001fe200078e0228 */
[----:B------:R-:W-:Y:S06]  /*0ac0*/  BAR.SYNC.DEFER_BLOCKING 0x0 ;  /* 0x0000000000007b1d */ /* 0x000fec0000010000 */
[----:B------:R0:W4:Y:S01]  /*0ad0*/  LDG.E.EL R31, desc[UR6][R40.64] ;  /* 0x00000006281f7981 */ /* 0x000122000c2e1900 */
[----:B-1----:R-:W-:-:S04]  /*0ae0*/  LOP3.LUT R8, R32, 0xff, RZ, 0xc0, !PT ;  /* 0x000000ff20087812 */ /* 0x002fc800078ec0ff */
[----:B------:R-:W-:Y:S02]  /*0af0*/  LEA R11, R8, UR4, 0x2 ;  /* 0x00000004080b7c11 */ /* 0x000fe4000f8e10ff */
[----:B------:R-:W-:-:S03]  /*0b00*/  SHF.R.U32.HI R52, RZ, 0x2, R32 ;  /* 0x00000002ff347819 */ /* 0x000fc60000011620 */
[----:B------:R-:W-:Y:S04]  /*0b10*/  LDS R50, [R11] ;  /* 0x000000000b327984 */ /* 0x000fe80000000800 */
[----:B------:R-:W-:Y:S04]  /*0b20*/  LDS R23, [R11+0x440] ;  /* 0x000440000b177984 */ /* 0x000fe80000000800 */
[----:B------:R-:W-:Y:S04]  /*0b30*/  LDS R48, [R11+0x880] ;  /* 0x000880000b307984 */ /* 0x000fe80000000800 */
[----:B------:R-:W-:Y:S04]  /*0b40*/  LDS R43, [R11+0xcc0] ;  /* 0x000cc0000b2b7984 */ /* 0x000fe80000000800 */
[----:B------:R-:W-:Y:S04]  /*0b50*/  LDS R16, [R11+0x1100] ;  /* 0x001100000b107984 */ /* 0x000fe80000000800 */
[----:B------:R-:W-:Y:S04]  /*0b60*/  LDS R18, [R11+0x1540] ;  /* 0x001540000b127984 */ /* 0x000fe80000000800 */
[----:B------:R-:W-:Y:S04]  /*0b70*/  LDS R20, [R11+0x1980] ;  /* 0x001980000b147984 */ /* 0x000fe80000000800 */
[----:B0-----:R-:W-:Y:S04]  /*0b80*/  LDS R41, [R11+0x1dc0] ;  /* 0x001dc0000b297984 */ /* 0x001fe80000000800 */
[----:B------:R-:W-:Y:S04]  /*0b90*/  LDS R22, [R11+0x2200] ;  /* 0x002200000b167984 */ /* 0x000fe80000000800 */
[----:B------:R-:W-:Y:S04]  /*0ba0*/  LDS R32, [R11+0x2640] ;  /* 0x002640000b207984 */ /* 0x000fe80000000800 */
[----:B------:R-:W-:Y:S04]  /*0bb0*/  LDS R34, [R11+0x2a80] ;  /* 0x002a80000b227984 */ /* 0x000fe80000000800 */
[----:B------:R-:W-:Y:S04]  /*0bc0*/  LDS R36, [R11+0x2ec0] ;  /* 0x002ec0000b247984 */ /* 0x000fe80000000800 */
[----:B------:R-:W-:Y:S04]  /*0bd0*/  LDS R38, [R11+0x3300] ;  /* 0x003300000b267984 */ /* 0x000fe80000000800 */
[----:B------:R-:W-:Y:S04]  /*0be0*/  LDS R40, [R11+0x3740] ;  /* 0x003740000b287984 */ /* 0x000fe80000000800 */
[----:B------:R-:W-:Y:S04]  /*0bf0*/  LDS R42, [R11+0x3b80] ;  /* 0x003b80000b2a7984 */ /* 0x000fe80000000800 */
[----:B------:R-:W-:Y:S01]  /*0c00*/  LDS R44, [R11+0x3fc0] ;  /* 0x003fc0000b2c7984 */ /* 0x000fe20000000800 */
[----:B------:R-:W-:Y:S01]  /*0c10*/  IMAD R54, R8, 0x4, R11 ;  /* 0x0000000408367824 */ /* 0x000fe200078e020b */
[----:B------:R-:W-:Y:S01]  /*0c20*/  BAR.SYNC.DEFER_BLOCKING 0x0 ;  /* 0x0000000000007b1d */ /* 0x000fe20000010000 */
[----:B------:R-:W-:-:S04]  /*0c30*/  SGXT.U32 R52, R52, 0x6 ;  /* 0x000000063434781a */ /* 0x000fc80000000000 */
[----:B------:R-:W-:Y:S01]  /*0c40*/  LEA R8, R52, UR4, 0x3 ;  /* 0x0000000434087c11 */ /* 0x000fe2000f8e18ff */
[----:B------:R-:W-:Y:S01]  /*0c50*/  IMAD.SHL.U32 R9, R45, 0x100, RZ ;  /* 0x000001002d097824 */ /* 0x000fe200078e00ff */
[----:B--2---:R-:W-:-:S04]  /*0c60*/  LOP3.LUT R21, R47, 0xc, R46, 0xf8, !PT ;  /* 0x0000000c2f157812 */ /* 0x004fc800078ef82e */
[----:B---3--:R-:W-:-:S05]  /*0c70*/  LOP3.LUT R14, R9, 0x80, R52, 0xfe, !PT ;  /* 0x00000080090e7812 */ /* 0x008fca00078efe34 */
[----:B------:R-:W-:Y:S01]  /*0c80*/  IMAD R19, R14, 0x40, R21 ;  /* 0x000000400e137824 */ /* 0x000fe200078e0215 */
[----:B------:R-:W-:-:S04]  /*0c90*/  LOP3.LUT R14, R52, 0x40, RZ, 0xfc, !PT ;  /* 0x00000040340e7812 */ /* 0x000fc800078efcff */
[----:B------:R-:W-:Y:S02]  /*0ca0*/  LEA R14, R14, UR4, 0x3 ;  /* 0x000000040e0e7c11 */ /* 0x000fe4000f8e18ff */
[C---:B------:R-:W-:Y:S02]  /*0cb0*/  LOP3.LUT R15, R52.reuse, 0x80, RZ, 0xfc, !PT ;  /* 0x00000080340f7812 */ /* 0x040fe400078efcff */
[----:B------:R-:W-:Y:S02]  /*0cc0*/  PRMT R10, R52, 0x6540, R45 ;  /* 0x00006540340a7816 */ /* 0x000fe4000000002d */
[----:B------:R-:W-:Y:S02]  /*0cd0*/  LEA R15, R15, UR4, 0x3 ;  /* 0x000000040f0f7c11 */ /* 0x000fe4000f8e18ff */
[----:B------:R-:W-:Y:S02]  /*0ce0*/  LOP3.LUT R12, R9, 0x40, R52, 0xfe, !PT ;  /* 0x00000040090c7812 */ /* 0x000fe400078efe34 */
[----:B------:R-:W-:Y:S01]  /*0cf0*/  LOP3.LUT R46, R9, 0xc0, R52, 0xfe, !PT ;  /* 0x000000c0092e7812 */ /* 0x000fe200078efe34 */
[--C-:B------:R-:W-:Y:S01]  /*0d00*/  IMAD R13, R10, 0x40, R21.reuse ;  /* 0x000000400a0d7824 */ /* 0x100fe200078e0215 */
[----:B------:R-:W-:Y:S01]  /*0d10*/  ISETP.GE.AND P6, PT, R21, 0x40, PT ;  /* 0x000000401500780c */ /* 0x000fe20003fc6270 */
[--C-:B------:R-:W-:Y:S01]  /*0d20*/  IMAD R17, R12, 0x40, R21.reuse ;  /* 0x000000400c117824 */ /* 0x100fe200078e0215 */
[----:B------:R-:W-:Y:S01]  /*0d30*/  LOP3.LUT R52, R52, 0xc0, RZ, 0xfc, !PT ;  /* 0x000000c034347812 */ /* 0x000fe200078efcff */
[----:B------:R-:W-:-:S02]  /*0d40*/  IMAD R21, R46, 0x40, R21 ;  /* 0x000000402e157824 */ /* 0x000fc400078e0215 */
[----:B------:R-:W0:Y:S02]  /*0d50*/  LDC.64 R46, c[0x0][0x220] ;  /* 0x00008800ff2e7b82 */ /* 0x000e240000000a00 */
[----:B0-----:R-:W-:Y:S01]  /*0d60*/  IMAD.WIDE R12, R13, 0x4, R46 ;  /* 0x000000040d0c7825 */ /* 0x001fe200078e022e */
[----:B----4-:R-:W-:Y:S05]  /*0d70*/  STS [R54], R31 ;  /* 0x0000001f36007388 */ /* 0x010fea0000000800 */
[----:B------:R-:W-:Y:S06]  /*0d80*/  BAR.SYNC.DEFER_BLOCKING 0x0 ;  /* 0x0000000000007b1d */ /* 0x000fec0000010000 */
[----:B------:R-:W0:Y:S04]  /*0d90*/  LDS R8, [R8] ;  /* 0x0000000008087984 */ /* 0x000e280000000800 */
[----:B------:R-:W1:Y:S04]  /*0da0*/  LDS R14, [R14] ;  /* 0x000000000e0e7984 */ /* 0x000e680000000800 */
[----:B------:R-:W2:Y:S01]  /*0db0*/  LDS R15, [R15] ;  /* 0x000000000f0f7984 */ /* 0x000ea20000000800 */
[CC--:B0-----:R-:W-:Y:S01]  /*0dc0*/  FSETP.GEU.AND P3, PT, R33.reuse, -R8.reuse, PT ;  /* 0x800000082100720b */ /* 0x0c1fe20003f6e000 */
[--C-:B------:R-:W-:Y:S01]  /*0dd0*/  FADD R33, R33, R8.reuse ;  /* 0x0000000821217221 */ /* 0x100fe20000000000 */
[CC--:B------:R-:W-:Y:S01]  /*0de0*/  FSETP.GEU.AND P1, PT, R37.reuse, -R8.reuse, PT ;  /* 0x800000082500720b */ /* 0x0c0fe20003f2e000 */
[--C-:B------:R-:W-:Y:S01]  /*0df0*/  FADD R10, R37, R8.reuse ;  /* 0x00000008250a7221 */ /* 0x100fe20000000000 */
[CC--:B------:R-:W-:Y:S01]  /*0e00*/  FSETP.GEU.AND P2, PT, R35.reuse, -R8.reuse, PT ;  /* 0x800000082300720b */ /* 0x0c0fe20003f4e000 */
[--C-:B------:R-:W-:Y:S01]  /*0e10*/  FADD R9, R35, R8.reuse ;  /* 0x0000000823097221 */ /* 0x100fe20000000000 */
[C---:B------:R-:W-:Y:S01]  /*0e20*/  FSETP.GEU.AND P0, PT, R39.reuse, -R8, PT ;  /* 0x800000082700720b */ /* 0x040fe20003f0e000 */
[----:B------:R-:W-:Y:S01]  /*0e30*/  FADD R11, R39, R8 ;  /* 0x00000008270b7221 */ /* 0x000fe20000000000 */
[----:B------:R-:W-:-:S02]  /*0e40*/  SEL R8, R33, RZ, P3 ;  /* 0x000000ff21087207 */ /* 0x000fc40001800000 */
[----:B------:R-:W-:-:S06]  /*0e50*/  LEA R33, R52, UR4, 0x3 ;  /* 0x0000000434217c11 */ /* 0x000fcc000f8e18ff */
[----:B------:R-:W0:Y:S01]  /*0e60*/  LDS R33, [R33] ;  /* 0x0000000021217984 */ /* 0x000e220000000800 */
[----:B------:R-:W-:Y:S02]  /*0e70*/  SEL R10, R10, RZ, P1 ;  /* 0x000000ff0a0a7207 */ /* 0x000fe40000800000 */
[----:B------:R-:W-:Y:S02]  /*0e80*/  SEL R9, R9, RZ, P2 ;  /* 0x000000ff09097207 */ /* 0x000fe40001000000 */
[----:B------:R-:W-:Y:S02]  /*0e90*/  SEL R11, R11, RZ, P0 ;  /* 0x000000ff0b0b7207 */ /* 0x000fe40000000000 */
[----:B-1----:R-:W-:-:S03]  /*0ea0*/  FSETP.GEU.AND P4, PT, R30, -R14, PT ;  /* 0x8000000e1e00720b */ /* 0x002fc60003f8e000 */
[----:B------:R1:W-:Y:S01]  /*0eb0*/  @!P6 STG.E.128 desc[UR6][R12.64], R8 ;  /* 0x000000080c00e986 */ /* 0x0003e2000c101d06 */
[-C--:B------:R-:W-:Y:S02]  /*0ec0*/  FSETP.GEU.AND P3, PT, R28, -R14.reuse, PT ;  /* 0x8000000e1c00720b */ /* 0x080fe40003f6e000 */
[----:B------:R-:W-:Y:S01]  /*0ed0*/  FSETP.GEU.AND P0, PT, R29, -R14, PT ;  /* 0x8000000e1d00720b */ /* 0x000fe20003f0e000 */
[----:B-1----:R-:W-:Y:S01]  /*0ee0*/  FADD R8, R48, R31 ;  /* 0x0000001f30087221 */ /* 0x002fe20000000000 */
[--C-:B------:R-:W-:Y:S01]  /*0ef0*/  FADD R10, R30, R14.reuse ;  /* 0x0000000e1e0a7221 */ /* 0x100fe20000000000 */
[--C-:B------:R-:W-:Y:S01]  /*0f00*/  FADD R9, R28, R14.reuse ;  /* 0x0000000e1c097221 */ /* 0x100fe20000000000 */
[--C-:B------:R-:W-:Y:S02]  /*0f10*/  FADD R11, R27, R14.reuse ;  /* 0x0000000e1b0b7221 */ /* 0x100fe40000000000 */
[----:B------:R-:W-:Y:S01]  /*0f20*/  FSETP.GTU.AND P2, PT, R8, RZ, PT ;  /* 0x000000ff0800720b */ /* 0x000fe20003f4c000 */
[----:B------:R-:W-:Y:S01]  /*0f30*/  FADD R8, R29, R14 ;  /* 0x0000000e1d087221 */ /* 0x000fe20000000000 */
[----:B------:R-:W-:-:S02]  /*0f40*/  SEL R10, R10, RZ, P4 ;  /* 0x000000ff0a0a7207 */ /* 0x000fc40002000000 */
[----:B------:R-:W-:Y:S01]  /*0f50*/  FSETP.GEU.AND P4, PT, R27, -R14, PT ;  /* 0x8000000e1b00720b */ /* 0x000fe20003f8e000 */
[C-C-:B--2---:R-:W-:Y:S01]  /*0f60*/  FADD R14, R26.reuse, R15.reuse ;  /* 0x0000000f1a0e7221 */ /* 0x144fe20000000000 */
[----:B------:R-:W-:Y:S02]  /*0f70*/  SEL R9, R9, RZ, P3 ;  /* 0x000000ff09097207 */ /* 0x000fe40001800000 */
[----:B------:R-:W-:Y:S01]  /*0f80*/  FSETP.GEU.AND P3, PT, R26, -R15, PT ;  /* 0x8000000f1a00720b */ /* 0x000fe20003f6e000 */
[--C-:B------:R-:W-:Y:S01]  /*0f90*/  FADD R13, R25, R15.reuse ;  /* 0x0000000f190d7221 */ /* 0x100fe20000000000 */
[----:B------:R-:W-:Y:S01]  /*0fa0*/  SEL R8, R8, RZ, P0 ;  /* 0x000000ff08087207 */ /* 0x000fe20000000000 */
[----:B------:R-:W-:Y:S01]  /*0fb0*/  FADD R12, R24, R15 ;  /* 0x0000000f180c7221 */ /* 0x000fe20000000000 */
[----:B------:R-:W-:Y:S02]  /*0fc0*/  SEL R11, R11, RZ, P4 ;  /* 0x000000ff0b0b7207 */ /* 0x000fe40002000000 */
[----:B------:R-:W-:-:S02]  /*0fd0*/  SEL R14, R14, RZ, P3 ;  /* 0x000000ff0e0e7207 */ /* 0x000fc40001800000 */
[-C--:B------:R-:W-:Y:S02]  /*0fe0*/  FSETP.GEU.AND P0, PT, R25, -R15.reuse, PT ;  /* 0x8000000f1900720b */ /* 0x080fe40003f0e000 */
[-C--:B------:R-:W-:Y:S02]  /*0ff0*/  FSETP.GEU.AND P4, PT, R24, -R15.reuse, PT ;  /* 0x8000000f1800720b */ /* 0x080fe40003f8e000 */
[C---:B------:R-:W-:Y:S01]  /*1000*/  FSETP.GEU.AND P3, PT, R7.reuse, -R15, PT ;  /* 0x8000000f0700720b */ /* 0x040fe20003f6e000 */
[----:B------:R-:W-:Y:S01]  /*1010*/  FADD R15, R7, R15 ;  /* 0x0000000f070f7221 */ /* 0x000fe20000000000 */
[----:B------:R-:W-:Y:S02]  /*1020*/  SEL R13, R13, RZ, P0 ;  /* 0x000000ff0d0d7207 */ /* 0x000fe40000000000 */
[CC--:B0-----:R-:W-:Y:S01]  /*1030*/  FSETP.GEU.AND P0, PT, R6.reuse, -R33.reuse, PT ;  /* 0x800000210600720b */ /* 0x0c1fe20003f0e000 */
[--C-:B------:R-:W-:Y:S01]  /*1040*/  FADD R6, R6, R33.reuse ;  /* 0x0000002106067221 */ /* 0x100fe20000000000 */
[----:B------:R-:W-:Y:S01]  /*1050*/  SEL R15, R15, RZ, P3 ;  /* 0x000000ff0f0f7207 */ /* 0x000fe20001800000 */
[----:B------:R-:W-:Y:S01]  /*1060*/  FADD R7, R5, R33 ;  /* 0x0000002105077221 */ /* 0x000fe20000000000 */
[----:B------:R-:W-:Y:S01]  /*1070*/  SEL R12, R12, RZ, P4 ;  /* 0x000000ff0c0c7207 */ /* 0x000fe20002000000 */
[----:B------:R-:W-:Y:S01]  /*1080*/  FADD R25, R43, R31 ;  /* 0x0000001f2b197221 */ /* 0x000fe20000000000 */
[CC--:B------:R-:W-:Y:S01]  /*1090*/  FSETP.GEU.AND P3, PT, R3.reuse, -R33.reuse, PT ;  /* 0x800000210300720b */ /* 0x0c0fe20003f6e000 */
[----:B------:R-:W-:Y:S01]  /*10a0*/  FADD R3, R3, R33 ;  /* 0x0000002103037221 */ /* 0x000fe20000000000 */
[----:B------:R-:W-:Y:S01]  /*10b0*/  FSETP.GEU.AND P4, PT, R5, -R33, PT ;  /* 0x800000210500720b */ /* 0x000fe20003f8e000 */
[----:B------:R-:W-:Y:S01]  /*10c0*/  FADD R24, R41, R31 ;  /* 0x0000001f29187221 */ /* 0x000fe20000000000 */
[----:B------:R-:W-:-:S02]  /*10d0*/  SEL R5, R6, RZ, P0 ;  /* 0x000000ff06057207 */ /* 0x000fc40000000000 */
[----:B------:R-:W-:Y:S02]  /*10e0*/  SEL R6, R7, RZ, P4 ;  /* 0x000000ff07067207 */ /* 0x000fe40002000000 */
[----:B------:R-:W-:Y:S02]  /*10f0*/  FSETP.GTU.AND P0, PT, R25, RZ, PT ;  /* 0x000000ff1900720b */ /* 0x000fe40003f0c000 */
[----:B------:R-:W-:Y:S02]  /*1100*/  SEL R7, R3, RZ, P3 ;  /* 0x000000ff03077207 */ /* 0x000fe40001800000 */
[C---:B------:R-:W-:Y:S01]  /*1110*/  FSETP.GEU.AND P3, PT, R4.reuse, -R33, PT ;  /* 0x800000210400720b */ /* 0x040fe20003f6e000 */
[----:B------:R-:W-:Y:S01]  /*1120*/  FADD R4, R4, R33 ;  /* 0x0000002104047221 */ /* 0x000fe20000000000 */
[----:B------:R-:W-:Y:S01]  /*1130*/  FSETP.GTU.AND P4, PT, R24, RZ, PT ;  /* 0x000000ff1800720b */ /* 0x000fe20003f8c000 */
[--C-:B------:R-:W-:Y:S01]  /*1140*/  FADD R3, R36, R31.reuse ;  /* 0x0000001f24037221 */ /* 0x100fe20000000000 */
[----:B------:R-:W-:Y:S01]  /*1150*/  FSETP.LT.OR P0, PT, R43, -R31, !P0 ;  /* 0x8000001f2b00720b */ /* 0x000fe20004701400 */
[----:B------:R-:W-:Y:S01]  /*1160*/  FADD R24, R32, R31 ;  /* 0x0000001f20187221 */ /* 0x000fe20000000000 */
[----:B------:R-:W-:-:S02]  /*1170*/  SEL R4, R4, RZ, P3 ;  /* 0x000000ff04047207 */ /* 0x000fc40001800000 */
[----:B------:R-:W-:Y:S01]  /*1180*/  FSETP.GTU.AND P3, PT, R3, RZ, PT ;  /* 0x000000ff0300720b */ /* 0x000fe20003f6c000 */
[--C-:B------:R-:W-:Y:S01]  /*1190*/  FADD R3, R18, R31.reuse ;  /* 0x0000001f12037221 */ /* 0x100fe20000000000 */
[----:B------:R-:W-:Y:S02]  /*11a0*/  SEL R25, RZ, 0x1, !P0 ;  /* 0x00000001ff197807 */ /* 0x000fe40004000000 */
[-C--:B------:R-:W-:Y:S02]  /*11b0*/  FSETP.LT.OR P4, PT, R41, -R31.reuse, !P4 ;  /* 0x8000001f2900720b */ /* 0x080fe40006781400 */
[----:B------:R-:W-:Y:S01]  /*11c0*/  FSETP.GTU.AND P0, PT, R24, RZ, PT ;  /* 0x000000ff1800720b */ /* 0x000fe20003f0c000 */
[--C-:B------:R-:W-:Y:S01]  /*11d0*/  FADD R26, R20, R31.reuse ;  /* 0x0000001f141a7221 */ /* 0x100fe20000000000 */
[----:B------:R-:W-:Y:S01]  /*11e0*/  SEL R27, RZ, 0x1, !P4 ;  /* 0x00000001ff1b7807 */ /* 0x000fe20006000000 */
[----:B------:R-:W-:Y:S01]  /*11f0*/  FADD R28, R23, R31 ;  /* 0x0000001f171c7221 */ /* 0x000fe20000000000 */
[----:B------:R-:W-:-:S02]  /*1200*/  FSETP.LT.OR P0, PT, R32, -R31, !P0 ;  /* 0x8000001f2000720b */ /* 0x000fc40004701400 */
[-C--:B------:R-:W-:Y:S02]  /*1210*/  FSETP.LT.OR P3, PT, R36, -R31.reuse, !P3 ;  /* 0x8000001f2400720b */ /* 0x080fe40005f61400 */
[----:B------:R-:W-:Y:S02]  /*1220*/  FSETP.GTU.AND P4, PT, R3, RZ, PT ;  /* 0x000000ff0300720b */ /* 0x000fe40003f8c000 */
[-C--:B------:R-:W-:Y:S02]  /*1230*/  FSETP.LT.OR P2, PT, R48, -R31.reuse, !P2 ;  /* 0x8000001f3000720b */ /* 0x080fe40005741400 */
[----:B------:R-:W-:Y:S02]  /*1240*/  SEL R3, RZ, 0x1, !P0 ;  /* 0x00000001ff037807 */ /* 0x000fe40004000000 */
[----:B------:R-:W-:Y:S02]  /*1250*/  SEL R24, RZ, 0x1, !P3 ;  /* 0x00000001ff187807 */ /* 0x000fe40005800000 */
[----:B------:R-:W-:-:S02]  /*1260*/  FSETP.LT.OR P4, PT, R18, -R31, !P4 ;  /* 0x8000001f1200720b */ /* 0x000fc40006781400 */
[----:B------:R-:W-:Y:S02]  /*1270*/  FSETP.GTU.AND P0, PT, R26, RZ, PT ;  /* 0x000000ff1a00720b */ /* 0x000fe40003f0c000 */
[----:B------:R-:W-:Y:S02]  /*1280*/  FSETP.GTU.AND P3, PT, R28, RZ, PT ;  /* 0x000000ff1c00720b */ /* 0x000fe40003f6c000 */
[----:B------:R-:W-:Y:S01]  /*1290*/  SEL R18, RZ, 0x1fffe, !P2 ;  /* 0x0001fffeff127807 */ /* 0x000fe20005000000 */
[----:B------:R-:W-:Y:S01]  /*12a0*/  FADD R26, R16, R31 ;  /* 0x0000001f101a7221 */ /* 0x000fe20000000000 */
[-C--:B------:R-:W-:Y:S02]  /*12b0*/  FSETP.LT.OR P0, PT, R20, -R31.reuse, !P0 ;  /* 0x8000001f1400720b */ /* 0x080fe40004701400 */
[----:B------:R-:W-:Y:S01]  /*12c0*/  FSETP.LT.OR P3, PT, R23, -R31, !P3 ;  /* 0x8000001f1700720b */ /* 0x000fe20005f61400 */
[----:B------:R-:W-:Y:S01]  /*12d0*/  IMAD.IADD R23, R25, 0x1, R18 ;  /* 0x0000000119177824 */ /* 0x000fe200078e0212 */
[----:B------:R-:W-:Y:S01]  /*12e0*/  SEL R25, RZ, 0x1, !P4 ;  /* 0x00000001ff197807 */ /* 0x000fe20006000000 */
[----:B------:R-:W0:Y:S01]  /*12f0*/  S2R R20, SR_TID.X ;  /* 0x0000000000147919 */ /* 0x000e220000002100 */
[----:B------:R-:W-:-:S02]  /*1300*/  FSETP.GTU.AND P4, PT, R26, RZ, PT ;  /* 0x000000ff1a00720b */ /* 0x000fc40003f8c000 */
[----:B------:R-:W-:Y:S01]  /*1310*/  SEL R18, RZ, 0x1fffe, !P0 ;  /* 0x0001fffeff127807 */ /* 0x000fe20004000000 */
[--C-:B------:R-:W-:Y:S01]  /*1320*/  FADD R35, R50, R31.reuse ;  /* 0x0000001f32237221 */ /* 0x100fe20000000000 */
[----:B------:R-:W-:Y:S01]  /*1330*/  FADD R28, R34, R31 ;  /* 0x0000001f221c7221 */ /* 0x000fe20000000000 */
[----:B------:R-:W-:Y:S01]  /*1340*/  FSETP.LT.OR P4, PT, R16, -R31, !P4 ;  /* 0x8000001f1000720b */ /* 0x000fe20006781400 */
[----:B------:R-:W-:Y:S01]  /*1350*/  IMAD.WIDE R16, R17, 0x4, R46 ;  /* 0x0000000411107825 */ /* 0x000fe200078e022e */
[----:B------:R-:W-:-:S03]  /*1360*/  SEL R26, RZ, 0x1, !P3 ;  /* 0x00000001ff1a7807 */ /* 0x000fc60005800000 */
[----:B------:R-:W-:Y:S02]  /*1370*/  IMAD.IADD R27, R27, 0x1, R18 ;  /* 0x000000011b1b7824 */ /* 0x000fe400078e0212 */
[----:B------:R-:W-:Y:S01]  /*1380*/  IMAD.WIDE R18, R19, 0x4, R46 ;  /* 0x0000000413127825 */ /* 0x000fe200078e022e */
[----:B------:R-:W-:-:S03]  /*1390*/  FSETP.GTU.AND P1, PT, R35, RZ, PT ;  /* 0x000000ff2300720b */ /* 0x000fc60003f2c000 */
[----:B------:R-:W-:Y:S01]  /*13a0*/  IMAD.WIDE R46, R21, 0x4, R46 ;  /* 0x00000004152e7825 */ /* 0x000fe200078e022e */
[----:B------:R-:W-:-:S03]  /*13b0*/  FSETP.GTU.AND P3, PT, R28, RZ, PT ;  /* 0x000000ff1c00720b */ /* 0x000fc60003f6c000 */
[--C-:B------:R-:W-:Y:S01]  /*13c0*/  FADD R28, R22, R31.reuse ;  /* 0x0000001f161c7221 */ /* 0x100fe20000000000 */
[----:B------:R1:W-:Y:S01]  /*13d0*/  @!P6 STG.E.128 desc[UR6][R16.64], R8 ;  /* 0x000000081000e986 */ /* 0x0003e2000c101d06 */
[----:B------:R-:W-:Y:S01]  /*13e0*/  FSETP.LT.OR P1, PT, R50, -R31, !P1 ;  /* 0x8000001f3200720b */ /* 0x000fe20004f21400 */
[----:B------:R-:W-:Y:S02]  /*13f0*/  FADD R21, R38, R31 ;  /* 0x0000001f26157221 */ /* 0x000fe40000000000 */
[----:B------:R-:W-:Y:S04]  /*1400*/  @!P6 STG.E.128 desc[UR6][R18.64], R12 ;  /* 0x0000000c1200e986 */ /* 0x000fe8000c101d06 */
[----:B------:R2:W-:Y:S01]  /*1410*/  @!P6 STG.E.128 desc[UR6][R46.64], R4 ;  /* 0x000000042e00e986 */ /* 0x0005e2000c101d06 */
[----:B------:R-:W-:-:S02]  /*1420*/  FSETP.GTU.AND P6, PT, R28, RZ, PT ;  /* 0x000000ff1c00720b */ /* 0x000fc40003fcc000 */
[----:B------:R-:W-:Y:S02]  /*1430*/  SEL R28, RZ, 0x1, !P1 ;  /* 0x00000001ff1c7807 */ /* 0x000fe40004800000 */
[-C--:B------:R-:W-:Y:S02]  /*1440*/  FSETP.LT.OR P3, PT, R34, -R31.reuse, !P3 ;  /* 0x8000001f2200720b */ /* 0x080fe40005f61400 */
[----:B------:R-:W-:Y:S01]  /*1450*/  FSETP.GTU.AND P1, PT, R21, RZ, PT ;  /* 0x000000ff1500720b */ /* 0x000fe20003f2c000 */
[--C-:B------:R-:W-:Y:S01]  /*1460*/  FADD R21, R40, R31.reuse ;  /* 0x0000001f28157221 */ /* 0x100fe20000000000 */
[----:B------:R-:W-:Y:S01]  /*1470*/  FSETP.LT.OR P6, PT, R22, -R31, !P6 ;  /* 0x8000001f1600720b */ /* 0x000fe200077c1400 */
[--C-:B-1----:R-:W-:Y:S01]  /*1480*/  FADD R9, R42, R31.reuse ;  /* 0x0000001f2a097221 */ /* 0x102fe20000000000 */
[----:B------:R-:W-:Y:S01]  /*1490*/  FADD R8, R44, R31 ;  /* 0x0000001f2c087221 */ /* 0x000fe20000000000 */
[----:B------:R-:W-:Y:S02]  /*14a0*/  SEL R29, RZ, 0x1fffe, !P3 ;  /* 0x0001fffeff1d7807 */ /* 0x000fe40005800000 */
[----:B--2---:R-:W-:-:S02]  /*14b0*/  SEL R5, RZ, 0x1, !P4 ;  /* 0x00000001ff057807 */ /* 0x004fc40006000000 */
[----:B------:R-:W-:Y:S02]  /*14c0*/  SEL R7, RZ, 0x1, !P6 ;  /* 0x00000001ff077807 */ /* 0x000fe40007000000 */
[----:B------:R-:W-:Y:S02]  /*14d0*/  SEL R4, RZ, 0x1, !P2 ;  /* 0x00000001ff047807 */ /* 0x000fe40005000000 */
[----:B------:R-:W-:Y:S02]  /*14e0*/  FSETP.GTU.AND P4, PT, R21, RZ, PT ;  /* 0x000000ff1500720b */ /* 0x000fe40003f8c000 */
[----:B------:R-:W-:Y:S02]  /*14f0*/  FSETP.GTU.AND P6, PT, R9, RZ, PT ;  /* 0x000000ff0900720b */ /* 0x000fe40003fcc000 */
[----:B------:R-:W-:Y:S01]  /*1500*/  FSETP.GTU.AND P2, PT, R8, RZ, PT ;  /* 0x000000ff0800720b */ /* 0x000fe20003f4c000 */
[----:B------:R-:W-:Y:S01]  /*1510*/  IMAD.IADD R24, R24, 0x1, R29 ;  /* 0x0000000118187824 */ /* 0x000fe200078e021d */
[----:B------:R-:W-:-:S02]  /*1520*/  FSETP.LT.OR P1, PT, R38, -R31, !P1 ;  /* 0x8000001f2600720b */ /* 0x000fc40004f21400 */
[-C--:B------:R-:W-:Y:S02]  /*1530*/  FSETP.LT.OR P4, PT, R40, -R31.reuse, !P4 ;  /* 0x8000001f2800720b */ /* 0x080fe40006781400 */
[-C--:B------:R-:W-:Y:S02]  /*1540*/  FSETP.LT.OR P6, PT, R42, -R31.reuse, !P6 ;  /* 0x8000001f2a00720b */ /* 0x080fe400077c1400 */
[----:B------:R-:W-:Y:S02]  /*1550*/  FSETP.LT.OR P2, PT, R44, -R31, !P2 ;  /* 0x8000001f2c00720b */ /* 0x000fe40005741400 */
[----:B0-----:R-:W-:Y:S01]  /*1560*/  LOP3.LUT R20, R20, 0xff, RZ, 0xc0, !PT ;  /* 0x000000ff14147812 */ /* 0x001fe200078ec0ff */
[----:B------:R-:W-:Y:S01]  /*1570*/  BAR.SYNC.DEFER_BLOCKING 0x0 ;  /* 0x0000000000007b1d */ /* 0x000fe20000010000 */
[----:B------:R-:W-:Y:S02]  /*1580*/  LOP3.LUT R23, R23, 0x1, RZ, 0xc0, !PT ;  /* 0x0000000117177812 */ /* 0x000fe400078ec0ff */
[----:B------:R-:W-:-:S02]  /*1590*/  SEL R6, RZ, 0x1, !P0 ;  /* 0x00000001ff067807 */ /* 0x000fc40004000000 */
[----:B------:R-:W-:Y:S02]  /*15a0*/  LOP3.LUT R27, R27, 0x1, RZ, 0xc0, !PT ;  /* 0x000000011b1b7812 */ /* 0x000fe400078ec0ff */
[----:B------:R-:W-:Y:S02]  /*15b0*/  SEL R8, RZ, 0x1, !P3 ;  /* 0x00000001ff087807 */ /* 0x000fe40005800000 */
[----:B------:R-:W-:Y:S02]  /*15c0*/  LOP3.LUT R24, R24, 0x1, RZ, 0xc0, !PT ;  /* 0x0000000118187812 */ /* 0x000fe400078ec0ff */
[----:B------:R-:W-:Y:S02]  /*15d0*/  SEL R9, RZ, 0x1, !P1 ;  /* 0x00000001ff097807 */ /* 0x000fe40004800000 */
[----:B------:R-:W-:Y:S02]  /*15e0*/  SEL R12, RZ, 0x1, !P4 ;  /* 0x00000001ff0c7807 */ /* 0x000fe40006000000 */
[----:B------:R-:W-:-:S02]  /*15f0*/  SEL R10, RZ, 0x1, !P6 ;  /* 0x00000001ff0a7807 */ /* 0x000fc40007000000 */
[----:B------:R-:W-:Y:S01]  /*1600*/  SEL R11, RZ, 0x1, !P2 ;  /* 0x00000001ff0b7807 */ /* 0x000fe20005000000 */
[----:B------:R-:W-:Y:S04]  /*1610*/  STS.U8 [R20+UR4], R28 ;  /* 0x0000001c14007988 */ /* 0x000fe80008000004 */
[----:B------:R-:W-:Y:S04]  /*1620*/  STS.U8 [R20+UR4+0x110], R26 ;  /* 0x0001101a14007988 */ /* 0x000fe80008000004 */
        /* <DEDUP_REMOVED lines=13> */
[----:B------:R-:W-:Y:S01]  /*1700*/  STS.U8 [R20+UR4+0xff0], R11 ;  /* 0x000ff00b14007988 */ /* 0x000fe20008000004 */
[----:B------:R-:W-:Y:S06]  /*1710*/  BAR.SYNC.DEFER_BLOCKING 0x0 ;  /* 0x0000000000007b1d */ /* 0x000fec0000010000 */
[----:B------:R-:W0:Y:S01]  /*1720*/  LDS.128 R4, [R2+UR4] ;  /* 0x0000000402047984 */ /* 0x000e220008000c00 */
[----:B------:R-:W-:Y:S01]  /*1730*/  ULDC.64 UR4, c[0x0][0x228] ;  /* 0x00008a0000047ab9 */ /* 0x000fe20000000a00 */
[----:B0-----:R-:W-:-:S02]  /*1740*/  PRMT R8, R4, 0x7772, RZ ;  /* 0x0000777204087816 */ /* 0x001fc400000000ff */
[C---:B------:R-:W-:Y:S02]  /*1750*/  PRMT R13, R4.reuse, 0x7771, RZ ;  /* 0x00007771040d7816 */ /* 0x040fe400000000ff */
[----:B------:R-:W-:Y:S02]  /*1760*/  PRMT R3, R4, 0x7770, RZ ;  /* 0x0000777004037816 */ /* 0x000fe400000000ff */
[----:B------:R-:W-:Y:S02]  /*1770*/  PRMT R8, R13, 0x5410, R8 ;  /* 0x000054100d087816 */ /* 0x000fe40000000008 */
[----:B------:R-:W-:Y:S02]  /*1780*/  SHF.R.U32.HI R15, RZ, 0x18, R4 ;  /* 0x00000018ff0f7819 */ /* 0x000fe40000011604 */
[C---:B------:R-:W-:Y:S02]  /*1790*/  PRMT R9, R5.reuse, 0x7772, RZ ;  /* 0x0000777205097816 */ /* 0x040fe400000000ff */
[----:B------:R-:W-:-:S02]  /*17a0*/  PRMT R12, R5, 0x7771, RZ ;  /* 0x00007771050c7816 */ /* 0x000fc400000000ff */
[----:B------:R-:W-:Y:S02]  /*17b0*/  PRMT R4, R5, 0x7770, RZ ;  /* 0x0000777005047816 */ /* 0x000fe400000000ff */
[----:B------:R-:W-:Y:S02]  /*17c0*/  SHF.R.U32.HI R18, RZ, 0x18, R5 ;  /* 0x00000018ff127819 */ /* 0x000fe40000011605 */
[C---:B------:R-:W-:Y:S02]  /*17d0*/  PRMT R5, R6.reuse, 0x7772, RZ ;  /* 0x0000777206057816 */ /* 0x040fe400000000ff */
[----:B------:R-:W-:Y:S02]  /*17e0*/  PRMT R10, R6, 0x7771, RZ ;  /* 0x00007771060a7816 */ /* 0x000fe400000000ff */
[C---:B------:R-:W-:Y:S02]  /*17f0*/  PRMT R11, R7.reuse, 0x7772, RZ ;  /* 0x00007772070b7816 */ /* 0x040fe400000000ff */
[----:B------:R-:W-:-:S02]  /*1800*/  PRMT R14, R7, 0x7771, RZ ;  /* 0x00007771070e7816 */ /* 0x000fc400000000ff */
[----:B------:R-:W-:Y:S02]  /*1810*/  LOP3.LUT R8, R8, 0x10001, RZ, 0xc0, !PT ;  /* 0x0001000108087812 */ /* 0x000fe400078ec0ff */
[----:B------:R-:W-:Y:S02]  /*1820*/  PRMT R9, R12, 0x5410, R9 ;  /* 0x000054100c097816 */ /* 0x000fe40000000009 */
[----:B------:R-:W-:Y:S02]  /*1830*/  LOP3.LUT R16, R3, 0x1, RZ, 0xc0, !PT ;  /* 0x0000000103107812 */ /* 0x000fe400078ec0ff */
[----:B------:R-:W-:Y:S02]  /*1840*/  PRMT R5, R10, 0x5410, R5 ;  /* 0x000054100a057816 */ /* 0x000fe40000000005 */
[----:B------:R-:W-:Y:S02]  /*1850*/  LOP3.LUT R3, R8, 0xffff, RZ, 0xc0, !PT ;  /* 0x0000ffff08037812 */ /* 0x000fe400078ec0ff */
[----:B------:R-:W-:-:S02]  /*1860*/  PRMT R11, R14, 0x5410, R11 ;  /* 0x000054100e0b7816 */ /* 0x000fc4000000000b */
[----:B------:R-:W-:Y:S02]  /*1870*/  PRMT R2, R6, 0x7770, RZ ;  /* 0x0000777006027816 */ /* 0x000fe400000000ff */
[----:B------:R-:W-:Y:S02]  /*1880*/  SHF.R.U32.HI R19, RZ, 0x18, R6 ;  /* 0x00000018ff137819 */ /* 0x000fe40000011606 */
[----:B------:R-:W-:Y:S02]  /*1890*/  PRMT R6, R7, 0x7770, RZ ;  /* 0x0000777007067816 */ /* 0x000fe400000000ff */
[----:B------:R-:W-:Y:S02]  /*18a0*/  LOP3.LUT R9, R9, 0x10001, RZ, 0xc0, !PT ;  /* 0x0001000109097812 */ /* 0x000fe400078ec0ff */
[----:B------:R-:W-:Y:S02]  /*18b0*/  SHF.R.U32.HI R20, RZ, 0x18, R7 ;  /* 0x00000018ff147819 */ /* 0x000fe40000011607 */
[----:B------:R-:W-:-:S02]  /*18c0*/  LOP3.LUT R5, R5, 0x10001, RZ, 0xc0, !PT ;  /* 0x0001000105057812 */ /* 0x000fc400078ec0ff */
[----:B------:R-:W-:Y:S02]  /*18d0*/  PRMT R7, R16, 0x3340, R3 ;  /* 0x0000334010077816 */ /* 0x000fe40000000003 */
[----:B------:R-:W-:Y:S02]  /*18e0*/  LOP3.LUT R11, R11, 0x10001, RZ, 0xc0, !PT ;  /* 0x000100010b0b7812 */ /* 0x000fe400078ec0ff */
[----:B------:R-:W-:Y:S02]  /*18f0*/  SGXT.U32 R3, R15, 0x1 ;  /* 0x000000010f03781a */ /* 0x000fe40000000000 */
[----:B------:R-:W-:Y:S02]  /*1900*/  LOP3.LUT R13, R4, 0x1, RZ, 0xc0, !PT ;  /* 0x00000001040d7812 */ /* 0x000fe400078ec0ff */
[----:B------:R-:W-:Y:S02]  /*1910*/  LOP3.LUT R15, R2, 0x1, RZ, 0xc0, !PT ;  /* 0x00000001020f7812 */ /* 0x000fe400078ec0ff */
[----:B------:R-:W-:-:S02]  /*1920*/  LOP3.LUT R17, R6, 0x1, RZ, 0xc0, !PT ;  /* 0x0000000106117812 */ /* 0x000fc400078ec0ff */
[----:B------:R-:W-:Y:S02]  /*1930*/  LOP3.LUT R4, R9, 0xffff, RZ, 0xc0, !PT ;  /* 0x0000ffff09047812 */ /* 0x000fe400078ec0ff */
[----:B------:R-:W-:Y:S02]  /*1940*/  PRMT R2, R8, 0x7732, RZ ;  /* 0x0000773208027816 */ /* 0x000fe400000000ff */
[----:B------:R-:W-:Y:S02]  /*1950*/  LOP3.LUT R6, R5, 0xffff, RZ, 0xc0, !PT ;  /* 0x0000ffff05067812 */ /* 0x000fe400078ec0ff */
[----:B------:R-:W-:Y:S02]  /*1960*/  LOP3.LUT R10, R11, 0xffff, RZ, 0xc0, !PT ;  /* 0x0000ffff0b0a7812 */ /* 0x000fe400078ec0ff */
[----:B------:R-:W-:Y:S02]  /*1970*/  PRMT R8, R13, 0x3340, R4 ;  /* 0x000033400d087816 */ /* 0x000fe40000000004 */
[----:B------:R-:W-:-:S02]  /*1980*/  PRMT R15, R15, 0x3340, R6 ;  /* 0x000033400f0f7816 */ /* 0x000fc40000000006 */
[----:B------:R-:W-:Y:S02]  /*1990*/  PRMT R4, R2, 0x3340, R3 ;  /* 0x0000334002047816 */ /* 0x000fe40000000003 */
[----:B------:R-:W-:Y:S02]  /*19a0*/  PRMT R14, R17, 0x3340, R10 ;  /* 0x00003340110e7816 */ /* 0x000fe4000000000a */
[----:B------:R-:W-:Y:S02]  /*19b0*/  SGXT.U32 R6, R18, 0x1 ;  /* 0x000000011206781a */ /* 0x000fe40000000000 */
[----:B------:R-:W-:Y:S02]  /*19c0*/  PRMT R3, R9, 0x7732, RZ ;  /* 0x0000773209037816 */ /* 0x000fe400000000ff */
[----:B------:R-:W-:Y:S02]  /*19d0*/  SGXT.U32 R10, R19, 0x1 ;  /* 0x00000001130a781a */ /* 0x000fe40000000000 */
[----:B------:R-:W-:-:S02]  /*19e0*/  PRMT R9, R5, 0x7732, RZ ;  /* 0x0000773205097816 */ /* 0x000fc400000000ff */
[----:B------:R-:W-:Y:S02]  /*19f0*/  PRMT R11, R11, 0x7732, RZ ;  /* 0x000077320b0b7816 */ /* 0x000fe400000000ff */
[----:B------:R-:W-:Y:S02]  /*1a00*/  SGXT.U32 R12, R20, 0x1 ;  /* 0x00000001140c781a */ /* 0x000fe40000000000 */
[----:B------:R-:W-:Y:S02]  /*1a10*/  IADD3 R2, P0, R0, UR4, RZ ;  /* 0x0000000400027c10 */ /* 0x000fe4000ff1e0ff */
[----:B------:R-:W-:Y:S02]  /*1a20*/  PRMT R5, R3, 0x3340, R6 ;  /* 0x0000334003057816 */ /* 0x000fe40000000006 */
[----:B------:R-:W-:Y:S02]  /*1a30*/  PRMT R6, R9, 0x3340, R10 ;  /* 0x0000334009067816 */ /* 0x000fe4000000000a */
[----:B------:R-:W-:-:S02]  /*1a40*/  PRMT R11, R11, 0x3340, R12 ;  /* 0x000033400b0b7816 */ /* 0x000fc4000000000c */
[----:B------:R-:W-:Y:S02]  /*1a50*/  LEA.HI.X.SX32 R3, R0, UR5, 0x1, P0 ;  /* 0x0000000500037c11 */ /* 0x000fe400080f0eff */
[----:B------:R-:W-:Y:S02]  /*1a60*/  PRMT R4, R7, 0x5410, R4 ;  /* 0x0000541007047816 */ /* 0x000fe40000000004 */
[----:B------:R-:W-:Y:S02]  /*1a70*/  PRMT R5, R8, 0x5410, R5 ;  /* 0x0000541008057816 */ /* 0x000fe40000000005 */
[----:B------:R-:W-:Y:S02]  /*1a80*/  PRMT R6, R15, 0x5410, R6 ;  /* 0x000054100f067816 */ /* 0x000fe40000000006 */
[----:B------:R-:W-:Y:S01]  /*1a90*/  PRMT R7, R14, 0x5410, R11 ;  /* 0x000054100e077816 */ /* 0x000fe2000000000b */
[----:B------:R-:W-:Y:S06]  /*1aa0*/  @P5 EXIT ;  /* 0x000000000000594d */ /* 0x000fec0003800000 */
[----:B------:R-:W-:Y:S01]  /*1ab0*/  STG.E.128 desc[UR6][R2.64], R4 ;  /* 0x0000000402007986 */ /* 0x000fe2000c101d06 */
[----:B------:R-:W-:Y:S05]  /*1ac0*/  EXIT ;  /* 0x000000000000794d */ /* 0x000fea0003800000 */
.L_x_0:
[----:B------:R-:W-:-:S00]  /*1ad0*/  BRA `(.L_x_0) ;  /* 0xfffffffc00fc7947 */ /* 0x000fc0000383ffff */
[----:B------:R-:W-:-:S00]  /*1ae0*/  NOP ;  /* 0x0000000000007918 */ /* 0x000fc00000000000 */
        /* <DEDUP_REMOVED lines=9> */
.L_x_1:


//--------------------- .nv.shared.triton_poi_fused_convolution_relu_threshold_backward_16 --------------------------
	.section	.nv.shared.triton_poi_fused_convolution_relu_threshold_backward_16,"aw",@nobits
	.sectionflags	@""
	.align	16
	.zero		1024


//--------------------- .nv.constant0.triton_poi_fused_convolution_relu_threshold_backward_16 --------------------------
	.section	.nv.constant0.triton_poi_fused_convolution_relu_threshold_backward_16,"a",@progbits
	.sectionflags	@""
	.align	4
.nv.constant0.triton_poi_fused_convolution_relu_threshold_backward_16:
	.zero		568
